//
// Generated by NVIDIA NVVM Compiler
//
// Compiler Build ID: CL-36424714
// Cuda compilation tools, release 13.0, V13.0.88
// Based on NVVM 20.0.0
//

.version 9.0
.target sm_100
.address_size 64

	// .globl	_Z15processOnDevicePdS_i

.visible .entry _Z15processOnDevicePdS_i(
	.param .u64 .ptr .align 1 _Z15processOnDevicePdS_i_param_0,
	.param .u64 .ptr .align 1 _Z15processOnDevicePdS_i_param_1,
	.param .u32 _Z15processOnDevicePdS_i_param_2
)
{
	.reg .pred 	%p<19>;
	.reg .b32 	%r<26>;
	.reg .b64 	%rd<21>;
	.reg .b64 	%fd<19>;

	ld.param.u64 	%rd1, [_Z15processOnDevicePdS_i_param_0];
	ld.param.u64 	%rd2, [_Z15processOnDevicePdS_i_param_1];
	ld.param.u32 	%r9, [_Z15processOnDevicePdS_i_param_2];
	mov.u32 	%r10, %ctaid.x;
	mov.u32 	%r11, %ntid.x;
	mov.u32 	%r12, %tid.x;
	mad.lo.s32 	%r1, %r10, %r11, %r12;
	mov.u32 	%r13, %ctaid.y;
	mov.u32 	%r14, %ntid.y;
	mov.u32 	%r15, %tid.y;
	mad.lo.s32 	%r2, %r13, %r14, %r15;
	mul.lo.s32 	%r3, %r9, %r1;
	add.s32 	%r4, %r3, %r2;
	shr.u32 	%r16, %r9, 31;
	add.s32 	%r17, %r9, %r16;
	shr.s32 	%r5, %r17, 1;
	add.s32 	%r18, %r5, -1;
	mul.lo.s32 	%r6, %r18, %r9;
	add.s32 	%r7, %r6, %r18;
	setp.eq.s32 	%p4, %r4, %r7;
	mov.pred 	%p18, 0;
	@%p4 bra 	$L__BB0_3;
	add.s32 	%r8, %r7, %r9;
	setp.eq.s32 	%p6, %r4, %r8;
	add.s32 	%r19, %r6, %r5;
	setp.eq.s32 	%p7, %r4, %r19;
	or.pred  	%p8, %p6, %p7;
	@%p8 bra 	$L__BB0_3;
	add.s32 	%r20, %r8, 1;
	setp.ne.s32 	%p18, %r4, %r20;
$L__BB0_3:
	setp.gt.s32 	%p9, %r1, 0;
	add.s32 	%r21, %r9, -1;
	setp.lt.s32 	%p10, %r1, %r21;
	and.pred  	%p11, %p9, %p10;
	setp.ne.s32 	%p12, %r2, 0;
	and.pred  	%p13, %p12, %p11;
	setp.lt.s32 	%p14, %r2, %r21;
	and.pred  	%p15, %p13, %p14;
	and.pred  	%p16, %p15, %p18;
	not.pred 	%p17, %p16;
	@%p17 bra 	$L__BB0_5;
	cvta.to.global.u64 	%rd3, %rd1;
	sub.s32 	%r22, %r3, %r9;
	cvt.s64.s32 	%rd4, %r22;
	cvt.u64.u32 	%rd5, %r2;
	add.s64 	%rd6, %rd4, %rd5;
	shl.b64 	%rd7, %rd6, 3;
	add.s64 	%rd8, %rd3, %rd7;
	ld.global.f64 	%fd1, [%rd8+-8];
	add.s32 	%r23, %r22, %r2;
	mul.wide.s32 	%rd9, %r23, 8;
	add.s64 	%rd10, %rd3, %rd9;
	ld.global.f64 	%fd2, [%rd10];
	add.f64 	%fd3, %fd1, %fd2;
	ld.global.f64 	%fd4, [%rd10+8];
	add.f64 	%fd5, %fd3, %fd4;
	mul.wide.s32 	%rd11, %r9, 8;
	add.s64 	%rd12, %rd10, %rd11;
	ld.global.f64 	%fd6, [%rd12+-8];
	add.f64 	%fd7, %fd5, %fd6;
	ld.global.f64 	%fd8, [%rd12];
	add.f64 	%fd9, %fd7, %fd8;
	ld.global.f64 	%fd10, [%rd12+8];
	add.f64 	%fd11, %fd9, %fd10;
	shl.b32 	%r24, %r9, 1;
	add.s32 	%r25, %r22, %r24;
	cvt.s64.s32 	%rd13, %r25;
	add.s64 	%rd14, %rd13, %rd5;
	shl.b64 	%rd15, %rd14, 3;
	add.s64 	%rd16, %rd3, %rd15;
	ld.global.f64 	%fd12, [%rd16+-8];
	add.f64 	%fd13, %fd11, %fd12;
	add.s64 	%rd17, %rd12, %rd11;
	ld.global.f64 	%fd14, [%rd17];
	add.f64 	%fd15, %fd13, %fd14;
	ld.global.f64 	%fd16, [%rd17+8];
	add.f64 	%fd17, %fd15, %fd16;
	div.rn.f64 	%fd18, %fd17, 0d4022000000000000;
	cvta.to.global.u64 	%rd18, %rd2;
	mul.wide.s32 	%rd19, %r4, 8;
	add.s64 	%rd20, %rd18, %rd19;
	st.global.f64 	[%rd20], %fd18;
$L__BB0_5:
	ret;

}


// ===== COMPILED SASS (sm_100) =====

	.target	sm_100

	.elftype	@"ET_EXEC"


//--------------------- .note.nv.tkinfo           --------------------------
	.section	.note.nv.tkinfo,"",@"SHT_NOTE"
	.sectionflags	@"SHF_NOTE_NV_TKINFO"
	.tkinfo
        /*0018*/ 	.word	0x00000002
        /*0030*/ 	.string	""
        /*0030*/ 	.string	"ptxas"
        /*0030*/ 	.string	"Cuda compilation tools, release 13.0, V13.0.88"
        /*0030*/ 	.string	"Build cuda_13.0.r13.0/compiler.36424714_0"
        /*0030*/ 	.string	"-arch sm_100 -m 64 "



//--------------------- .note.nv.cuinfo           --------------------------
	.section	.note.nv.cuinfo,"",@"SHT_NOTE"
	.sectionflags	@"SHF_NOTE_NV_CUINFO"
        /*0018*/ 	.short	0x0002
        /*001a*/ 	.short	0x0064
        /*001c*/ 	.short	0x0082
	.zero		2


//--------------------- .nv.info                  --------------------------
	.section	.nv.info,"",@"SHT_CUDA_INFO"
	.align	4


	//----- nvinfo : EIATTR_REGCOUNT
	.align		4
        /*0000*/ 	.byte	0x04, 0x2f
        /*0002*/ 	.short	(.L_1 - .L_0)
	.align		4
.L_0:
        /*0004*/ 	.word	index@(_Z15processOnDevicePdS_i)
        /*0008*/ 	.word	0x0000001a


	//----- nvinfo : EIATTR_FRAME_SIZE
	.align		4
.L_1:
        /*000c*/ 	.byte	0x04, 0x11
        /*000e*/ 	.short	(.L_3 - .L_2)
	.align		4
.L_2:
        /*0010*/ 	.word	index@($__internal_0_$__cuda_sm20_div_rn_f64_full)
        /*0014*/ 	.word	0x00000000


	//----- nvinfo : EIATTR_FRAME_SIZE
	.align		4
.L_3:
        /*0018*/ 	.byte	0x04, 0x11
        /*001a*/ 	.short	(.L_5 - .L_4)
	.align		4
.L_4:
        /*001c*/ 	.word	index@(_Z15processOnDevicePdS_i)
        /*0020*/ 	.word	0x00000000


	//----- nvinfo : EIATTR_MIN_STACK_SIZE
	.align		4
.L_5:
        /*0024*/ 	.byte	0x04, 0x12
        /*0026*/ 	.short	(.L_7 - .L_6)
	.align		4
.L_6:
        /*0028*/ 	.word	index@(_Z15processOnDevicePdS_i)
        /*002c*/ 	.word	0x00000000
.L_7:


//--------------------- .nv.compat                --------------------------
	.section	.nv.compat,"",@"SHT_CUDA_COMPAT_INFO"
	.align	4
        /*0000*/ 	.byte	0x02, 0x09, 0x00, 0x00, 0x02, 0x02, 0x01, 0x00, 0x02, 0x05, 0x05, 0x00, 0x03, 0x07, 0x01, 0x01
        /*0010*/ 	.byte	0x02, 0x03, 0x00, 0x00, 0x02, 0x06, 0x01, 0x00, 0x04, 0x0b, 0x08, 0x00, 0x01, 0x00, 0x00, 0x00
        /*0020*/ 	.byte	0x00, 0x00, 0x00, 0x00


//--------------------- .nv.info._Z15processOnDevicePdS_i --------------------------
	.section	.nv.info._Z15processOnDevicePdS_i,"",@"SHT_CUDA_INFO"
	.sectionflags	@""
	.align	4


	//----- nvinfo : EIATTR_CUDA_API_VERSION
	.align		4
        /*0000*/ 	.byte	0x04, 0x37
        /*0002*/ 	.short	(.L_9 - .L_8)
.L_8:
        /*0004*/ 	.word	0x00000082


	//----- nvinfo : EIATTR_KPARAM_INFO
	.align		4
.L_9:
        /*0008*/ 	.byte	0x04, 0x17
        /*000a*/ 	.short	(.L_11 - .L_10)
.L_10:
        /*000c*/ 	.word	0x00000000
        /*0010*/ 	.short	0x0002
        /*0012*/ 	.short	0x0010
        /*0014*/ 	.byte	0x00, 0xf0, 0x11, 0x00


	//----- nvinfo : EIATTR_KPARAM_INFO
	.align		4
.L_11:
        /*0018*/ 	.byte	0x04, 0x17
        /*001a*/ 	.short	(.L_13 - .L_12)
.L_12:
        /*001c*/ 	.word	0x00000000
        /*0020*/ 	.short	0x0001
        /*0022*/ 	.short	0x0008
        /*0024*/ 	.byte	0x00, 0xf5, 0x21, 0x00


	//----- nvinfo : EIATTR_KPARAM_INFO
	.align		4
.L_13:
        /*0028*/ 	.byte	0x04, 0x17
        /*002a*/ 	.short	(.L_15 - .L_14)
.L_14:
        /*002c*/ 	.word	0x00000000
        /*0030*/ 	.short	0x0000
        /*0032*/ 	.short	0x0000
        /*0034*/ 	.byte	0x00, 0xf5, 0x21, 0x00


	//----- nvinfo : EIATTR_SPARSE_MMA_MASK
	.align		4
.L_15:
        /*0038*/ 	.byte	0x03, 0x50
        /*003a*/ 	.short	0x0000


	//----- nvinfo : EIATTR_MAXREG_COUNT
	.align		4
        /*003c*/ 	.byte	0x03, 0x1b
        /*003e*/ 	.short	0x00ff


	//----- nvinfo : EIATTR_MERCURY_ISA_VERSION
	.align		4
        /*0040*/ 	.byte	0x03, 0x5f
        /*0042*/ 	.short	0x0101


	//----- nvinfo : EIATTR_VRC_CTA_INIT_COUNT
	.align		4
        /*0044*/ 	.byte	0x02, 0x4a
	.zero		1
	.zero		1


	//----- nvinfo : EIATTR_EXIT_INSTR_OFFSETS
	.align		4
        /*0048*/ 	.byte	0x04, 0x1c
        /*004a*/ 	.short	(.L_17 - .L_16)


	//   ....[0]....
.L_16:
        /*004c*/ 	.word	0x00000200


	//   ....[1]....
        /*0050*/ 	.word	0x000005a0


	//----- nvinfo : EIATTR_CRS_STACK_SIZE
	.align		4
.L_17:
        /*0054*/ 	.byte	0x04, 0x1e
        /*0056*/ 	.short	(.L_19 - .L_18)
.L_18:
        /*0058*/ 	.word	0x00000000


	//----- nvinfo : EIATTR_CBANK_PARAM_SIZE
	.align		4
.L_19:
        /*005c*/ 	.byte	0x03, 0x19
        /*005e*/ 	.short	0x0014


	//----- nvinfo : EIATTR_PARAM_CBANK
	.align		4
        /*0060*/ 	.byte	0x04, 0x0a
        /*0062*/ 	.short	(.L_21 - .L_20)
	.align		4
.L_20:
        /*0064*/ 	.word	index@(.nv.constant0._Z15processOnDevicePdS_i)
        /*0068*/ 	.short	0x0380
        /*006a*/ 	.short	0x0014


	//----- nvinfo : EIATTR_SW_WAR
	.align		4
.L_21:
        /*006c*/ 	.byte	0x04, 0x36
        /*006e*/ 	.short	(.L_23 - .L_22)
.L_22:
        /*0070*/ 	.word	0x00000008
.L_23:


//--------------------- .nv.callgraph             --------------------------
	.section	.nv.callgraph,"",@"SHT_CUDA_CALLGRAPH"
	.align	4
	.sectionentsize	8
	.align		4
        /*0000*/ 	.word	0x00000000
	.align		4
        /*0004*/ 	.word	0xffffffff
	.align		4
        /*0008*/ 	.word	0x00000000
	.align		4
        /*000c*/ 	.word	0xfffffffe
	.align		4
        /*0010*/ 	.word	0x00000000
	.align		4
        /*0014*/ 	.word	0xfffffffd
	.align		4
        /*0018*/ 	.word	0x00000000
	.align		4
        /*001c*/ 	.word	0xfffffffc


//--------------------- .text._Z15processOnDevicePdS_i --------------------------
	.section	.text._Z15processOnDevicePdS_i,"ax",@progbits
	.align	128
        .global         _Z15processOnDevicePdS_i
        .type           _Z15processOnDevicePdS_i,@function
        .size           _Z15processOnDevicePdS_i,(.L_x_9 - _Z15processOnDevicePdS_i)
        .other          _Z15processOnDevicePdS_i,@"STO_CUDA_ENTRY STV_DEFAULT"
_Z15processOnDevicePdS_i:
.text._Z15processOnDevicePdS_i:
[----:B------:R-:W-:Y:S08]  /*0000*/  LDC R1, c[0x0][0x37c] ;  /* 0x0000df00ff017b82 */ /* 0x000ff00000000800 */
[----:B------:R-:W0:Y:S01]  /*0010*/  LDC R12, c[0x0][0x390] ;  /* 0x0000e400ff0c7b82 */ /* 0x000e220000000800 */
[----:B------:R-:W1:Y:S01]  /*0020*/  S2R R2, SR_TID.X ;  /* 0x0000000000027919 */ /* 0x000e620000002100 */
[----:B------:R-:W-:Y:S01]  /*0030*/  BSSY.RECONVERGENT B0, `(.L_x_0) ;  /* 0x000001b000007945 */ /* 0x000fe20003800200 */
[----:B------:R-:W2:Y:S05]  /*0040*/  S2R R4, SR_TID.Y ;  /* 0x0000000000047919 */ /* 0x000eaa0000002200 */
[----:B------:R-:W1:Y:S08]  /*0050*/  LDC R3, c[0x0][0x360] ;  /* 0x0000d800ff037b82 */ /* 0x000e700000000800 */
[----:B------:R-:W1:Y:S08]  /*0060*/  S2UR UR4, SR_CTAID.X ;  /* 0x00000000000479c3 */ /* 0x000e700000002500 */
[----:B------:R-:W2:Y:S01]  /*0070*/  S2UR UR5, SR_CTAID.Y ;  /* 0x00000000000579c3 */ /* 0x000ea20000002600 */
[----:B0-----:R-:W-:-:S04]  /*0080*/  LEA.HI R0, R12, R12, RZ, 0x1 ;  /* 0x0000000c0c007211 */ /* 0x001fc800078f08ff */
[----:B------:R-:W-:-:S03]  /*0090*/  SHF.R.S32.HI R5, RZ, 0x1, R0 ;  /* 0x00000001ff057819 */ /* 0x000fc60000011400 */
[----:B------:R-:W2:Y:S02]  /*00a0*/  LDC R7, c[0x0][0x364] ;  /* 0x0000d900ff077b82 */ /* 0x000ea40000000800 */
[----:B------:R-:W-:-:S04]  /*00b0*/  VIADD R9, R5, 0xffffffff ;  /* 0xffffffff05097836 */ /* 0x000fc80000000000 */
[----:B------:R-:W-:Y:S02]  /*00c0*/  IMAD R11, R9, R12, R9 ;  /* 0x0000000c090b7224 */ /* 0x000fe400078e0209 */
[----:B-1----:R-:W-:Y:S02]  /*00d0*/  IMAD R3, R3, UR4, R2 ;  /* 0x0000000403037c24 */ /* 0x002fe4000f8e0202 */
[----:B------:R-:W-:-:S05]  /*00e0*/  VIADD R2, R12, 0xffffffff ;  /* 0xffffffff0c027836 */ /* 0x000fca0000000000 */
[----:B------:R-:W-:-:S04]  /*00f0*/  ISETP.GE.AND P0, PT, R3, R2, PT ;  /* 0x000000020300720c */ /* 0x000fc80003f06270 */
[----:B------:R-:W-:Y:S01]  /*0100*/  ISETP.GT.AND P0, PT, R3, RZ, !P0 ;  /* 0x000000ff0300720c */ /* 0x000fe20004704270 */
[----:B--2---:R-:W-:-:S04]  /*0110*/  IMAD R7, R7, UR5, R4 ;  /* 0x0000000507077c24 */ /* 0x004fc8000f8e0204 */
[----:B------:R-:W-:Y:S01]  /*0120*/  IMAD R0, R3, R12, R7 ;  /* 0x0000000c03007224 */ /* 0x000fe200078e0207 */
[----:B------:R-:W-:-:S04]  /*0130*/  ISETP.NE.AND P0, PT, R7, RZ, P0 ;  /* 0x000000ff0700720c */ /* 0x000fc80000705270 */
[----:B------:R-:W-:Y:S02]  /*0140*/  ISETP.NE.AND P2, PT, R0, R11, PT ;  /* 0x0000000b0000720c */ /* 0x000fe40003f45270 */
[----:B------:R-:W-:Y:S02]  /*0150*/  ISETP.LT.AND P1, PT, R7, R2, P0 ;  /* 0x000000020700720c */ /* 0x000fe40000721270 */
[----:B------:R-:W-:-:S09]  /*0160*/  PLOP3.LUT P0, PT, PT, PT, PT, 0x8, 0x80 ;  /* 0x000000000080781c */ /* 0x000fd20003f0e170 */
[----:B------:R-:W-:Y:S05]  /*0170*/  @!P2 BRA `(.L_x_1) ;  /* 0x000000000018a947 */ /* 0x000fea0003800000 */
[----:B------:R-:W-:Y:S02]  /*0180*/  IMAD R5, R9, R12, R5 ;  /* 0x0000000c09057224 */ /* 0x000fe400078e0205 */
[----:B------:R-:W-:-:S03]  /*0190*/  IMAD.IADD R11, R11, 0x1, R12 ;  /* 0x000000010b0b7824 */ /* 0x000fc600078e020c */
[----:B------:R-:W-:-:S04]  /*01a0*/  ISETP.NE.AND P2, PT, R0, R5, PT ;  /* 0x000000050000720c */ /* 0x000fc80003f45270 */
[----:B------:R-:W-:-:S13]  /*01b0*/  ISETP.EQ.OR P2, PT, R0, R11, !P2 ;  /* 0x0000000b0000720c */ /* 0x000fda0005742670 */
[----:B------:R-:W-:-:S05]  /*01c0*/  @!P2 VIADD R11, R11, 0x1 ;  /* 0x000000010b0ba836 */ /* 0x000fca0000000000 */
[----:B------:R-:W-:-:S13]  /*01d0*/  @!P2 ISETP.NE.AND P0, PT, R0, R11, PT ;  /* 0x0000000b0000a20c */ /* 0x000fda0003f05270 */
.L_x_1:
[----:B------:R-:W-:Y:S05]  /*01e0*/  BSYNC.RECONVERGENT B0 ;  /* 0x0000000000007941 */ /* 0x000fea0003800200 */
.L_x_0:
[----:B------:R-:W-:-:S13]  /*01f0*/  PLOP3.LUT P0, PT, P1, P0, PT, 0x80, 0x8 ;  /* 0x000000000008781c */ /* 0x000fda0000f01070 */
[----:B------:R-:W-:Y:S05]  /*0200*/  @!P0 EXIT ;  /* 0x000000000000894d */ /* 0x000fea0003800000 */
[----:B------:R-:W0:Y:S01]  /*0210*/  LDC.64 R14, c[0x0][0x380] ;  /* 0x0000e000ff0e7b82 */ /* 0x000e220000000a00 */
[----:B------:R-:W1:Y:S01]  /*0220*/  LDCU.64 UR6, c[0x0][0x380] ;  /* 0x00007000ff0677ac */ /* 0x000e620008000a00 */
[----:B------:R-:W-:Y:S01]  /*0230*/  IMAD R2, R3, R12, -R12 ;  /* 0x0000000c03027224 */ /* 0x000fe200078e0a0c */
[----:B------:R-:W2:Y:S03]  /*0240*/  LDCU.64 UR4, c[0x0][0x358] ;  /* 0x00006b00ff0477ac */ /* 0x000ea60008000a00 */
[C---:B------:R-:W-:Y:S01]  /*0250*/  IMAD.IADD R3, R7.reuse, 0x1, R2 ;  /* 0x0000000107037824 */ /* 0x040fe200078e0202 */
[----:B------:R-:W-:-:S04]  /*0260*/  IADD3 R4, P0, PT, R7, R2, RZ ;  /* 0x0000000207047210 */ /* 0x000fc80007f1e0ff */
[----:B------:R-:W-:Y:S02]  /*0270*/  LEA.HI.X.SX32 R5, R2, RZ, 0x1, P0 ;  /* 0x000000ff02057211 */ /* 0x000fe400000f0eff */
[----:B-1----:R-:W-:-:S04]  /*0280*/  LEA R18, P0, R4, UR6, 0x3 ;  /* 0x0000000604127c11 */ /* 0x002fc8000f8018ff */
[----:B------:R-:W-:Y:S01]  /*0290*/  LEA.HI.X R19, R4, UR7, R5, 0x3, P0 ;  /* 0x0000000704137c11 */ /* 0x000fe200080f1c05 */
[----:B0-----:R-:W-:-:S05]  /*02a0*/  IMAD.WIDE R14, R3, 0x8, R14 ;  /* 0x00000008030e7825 */ /* 0x001fca00078e020e */
[----:B--2---:R-:W2:Y:S04]  /*02b0*/  LDG.E.64 R16, desc[UR4][R14.64] ;  /* 0x000000040e107981 */ /* 0x004ea8000c1e1b00 */
[----:B------:R-:W2:Y:S01]  /*02c0*/  LDG.E.64 R18, desc[UR4][R18.64+-0x8] ;  /* 0xfffff80412127981 */ /* 0x000ea2000c1e1b00 */
[----:B------:R-:W-:-:S03]  /*02d0*/  IMAD.WIDE R20, R12, 0x8, R14 ;  /* 0x000000080c147825 */ /* 0x000fc600078e020e */
[----:B------:R-:W3:Y:S04]  /*02e0*/  LDG.E.64 R4, desc[UR4][R14.64+0x8] ;  /* 0x000008040e047981 */ /* 0x000ee8000c1e1b00 */
[----:B------:R-:W4:Y:S01]  /*02f0*/  LDG.E.64 R10, desc[UR4][R20.64+-0x8] ;  /* 0xfffff804140a7981 */ /* 0x000f22000c1e1b00 */
[----:B------:R-:W-:-:S03]  /*0300*/  IMAD R6, R12, 0x2, R2 ;  /* 0x000000020c067824 */ /* 0x000fc600078e0202 */
[----:B------:R-:W5:Y:S02]  /*0310*/  LDG.E.64 R2, desc[UR4][R20.64] ;  /* 0x0000000414027981 */ /* 0x000f64000c1e1b00 */
[----:B------:R-:W-:Y:S02]  /*0320*/  IADD3 R7, P0, PT, R7, R6, RZ ;  /* 0x0000000607077210 */ /* 0x000fe40007f1e0ff */
[----:B------:R-:W5:Y:S02]  /*0330*/  LDG.E.64 R8, desc[UR4][R20.64+0x8] ;  /* 0x0000080414087981 */ /* 0x000f64000c1e1b00 */
[----:B------:R-:W-:Y:S02]  /*0340*/  LEA.HI.X.SX32 R22, R6, RZ, 0x1, P0 ;  /* 0x000000ff06167211 */ /* 0x000fe400000f0eff */
[----:B------:R-:W-:-:S04]  /*0350*/  LEA R6, P0, R7, UR6, 0x3 ;  /* 0x0000000607067c11 */ /* 0x000fc8000f8018ff */
[----:B------:R-:W-:Y:S01]  /*0360*/  LEA.HI.X R7, R7, UR7, R22, 0x3, P0 ;  /* 0x0000000707077c11 */ /* 0x000fe200080f1c16 */
[----:B------:R-:W-:-:S05]  /*0370*/  IMAD.WIDE R22, R12, 0x8, R20 ;  /* 0x000000080c167825 */ /* 0x000fca00078e0214 */
[----:B------:R-:W5:Y:S04]  /*0380*/  LDG.E.64 R6, desc[UR4][R6.64+-0x8] ;  /* 0xfffff80406067981 */ /* 0x000f68000c1e1b00 */
[----:B------:R-:W5:Y:S04]  /*0390*/  LDG.E.64 R14, desc[UR4][R22.64] ;  /* 0x00000004160e7981 */ /* 0x000f68000c1e1b00 */
[----:B------:R-:W5:Y:S01]  /*03a0*/  LDG.E.64 R12, desc[UR4][R22.64+0x8] ;  /* 0x00000804160c7981 */ /* 0x000f62000c1e1b00 */
[----:B------:R-:W-:Y:S01]  /*03b0*/  BSSY.RECONVERGENT B0, `(.L_x_2) ;  /* 0x000001b000007945 */ /* 0x000fe20003800200 */
[----:B--2---:R-:W-:Y:S01]  /*03c0*/  DADD R18, R18, R16 ;  /* 0x0000000012127229 */ /* 0x004fe20000000010 */
[----:B------:R-:W0:Y:S07]  /*03d0*/  MUFU.RCP64H R17, 9 ;  /* 0x4022000000117908 */ /* 0x000e2e0000001800 */
[----:B---3--:R-:W-:Y:S01]  /*03e0*/  DADD R4, R18, R4 ;  /* 0x0000000012047229 */ /* 0x008fe20000000004 */
[----:B------:R-:W-:-:S07]  /*03f0*/  IMAD.MOV.U32 R16, RZ, RZ, 0x1 ;  /* 0x00000001ff107424 */ /* 0x000fce00078e00ff */
[----:B----4-:R-:W-:Y:S01]  /*0400*/  DADD R10, R4, R10 ;  /* 0x00000000040a7229 */ /* 0x010fe2000000000a */
[----:B------:R-:W-:Y:S02]  /*0410*/  IMAD.MOV.U32 R4, RZ, RZ, 0x0 ;  /* 0x00000000ff047424 */ /* 0x000fe400078e00ff */
[----:B------:R-:W-:-:S05]  /*0420*/  IMAD.MOV.U32 R5, RZ, RZ, 0x40220000 ;  /* 0x40220000ff057424 */ /* 0x000fca00078e00ff */
[----:B-----5:R-:W-:Y:S02]  /*0430*/  DADD R2, R10, R2 ;  /* 0x000000000a027229 */ /* 0x020fe40000000002 */
[----:B0-----:R-:W-:-:S06]  /*0440*/  DFMA R18, R16, -R4, 1 ;  /* 0x3ff000001012742b */ /* 0x001fcc0000000804 */
[----:B------:R-:W-:Y:S02]  /*0450*/  DADD R2, R2, R8 ;  /* 0x0000000002027229 */ /* 0x000fe40000000008 */
[----:B------:R-:W-:-:S06]  /*0460*/  DFMA R18, R18, R18, R18 ;  /* 0x000000121212722b */ /* 0x000fcc0000000012 */
[----:B------:R-:W-:Y:S02]  /*0470*/  DADD R2, R2, R6 ;  /* 0x0000000002027229 */ /* 0x000fe40000000006 */
[----:B------:R-:W-:-:S06]  /*0480*/  DFMA R18, R16, R18, R16 ;  /* 0x000000121012722b */ /* 0x000fcc0000000010 */
[----:B------:R-:W-:Y:S02]  /*0490*/  DADD R2, R2, R14 ;  /* 0x0000000002027229 */ /* 0x000fe4000000000e */
[----:B------:R-:W-:-:S06]  /*04a0*/  DFMA R4, R18, -R4, 1 ;  /* 0x3ff000001204742b */ /* 0x000fcc0000000804 */
[----:B------:R-:W-:Y:S02]  /*04b0*/  DADD R12, R2, R12 ;  /* 0x00000000020c7229 */ /* 0x000fe4000000000c */
[----:B------:R-:W-:-:S08]  /*04c0*/  DFMA R4, R18, R4, R18 ;  /* 0x000000041204722b */ /* 0x000fd00000000012 */
[----:B------:R-:W-:-:S08]  /*04d0*/  DMUL R2, R12, R4 ;  /* 0x000000040c027228 */ /* 0x000fd00000000000 */
[----:B------:R-:W-:-:S08]  /*04e0*/  DFMA R6, R2, -9, R12 ;  /* 0xc02200000206782b */ /* 0x000fd0000000000c */
[----:B------:R-:W-:Y:S01]  /*04f0*/  DFMA R2, R4, R6, R2 ;  /* 0x000000060402722b */ /* 0x000fe20000000002 */
[----:B------:R-:W-:-:S09]  /*0500*/  FSETP.GEU.AND P1, PT, |R13|, 6.5827683646048100446e-37, PT ;  /* 0x036000000d00780b */ /* 0x000fd20003f2e200 */
[----:B------:R-:W-:-:S05]  /*0510*/  FFMA R4, RZ, 2.53125, R3 ;  /* 0x40220000ff047823 */ /* 0x000fca0000000003 */
[----:B------:R-:W-:-:S13]  /*0520*/  FSETP.GT.AND P0, PT, |R4|, 1.469367938527859385e-39, PT ;  /* 0x001000000400780b */ /* 0x000fda0003f04200 */
[----:B------:R-:W-:Y:S05]  /*0530*/  @P0 BRA P1, `(.L_x_3) ;  /* 0x0000000000080947 */ /* 0x000fea0000800000 */
[----:B------:R-:W-:-:S07]  /*0540*/  MOV R6, 0x560 ;  /* 0x0000056000067802 */ /* 0x000fce0000000f00 */
[----:B------:R-:W-:Y:S05]  /*0550*/  CALL.REL.NOINC `($__internal_0_$__cuda_sm20_div_rn_f64_full) ;  /* 0x0000000000147944 */ /* 0x000fea0003c00000 */
.L_x_3:
[----:B------:R-:W-:Y:S05]  /*0560*/  BSYNC.RECONVERGENT B0 ;  /* 0x0000000000007941 */ /* 0x000fea0003800200 */
.L_x_2:
[----:B------:R-:W0:Y:S02]  /*0570*/  LDC.64 R4, c[0x0][0x388] ;  /* 0x0000e200ff047b82 */ /* 0x000e240000000a00 */
[----:B0-----:R-:W-:-:S05]  /*0580*/  IMAD.WIDE R4, R0, 0x8, R4 ;  /* 0x0000000800047825 */ /* 0x001fca00078e0204 */
[----:B------:R-:W-:Y:S01]  /*0590*/  STG.E.64 desc[UR4][R4.64], R2 ;  /* 0x0000000204007986 */ /* 0x000fe2000c101b04 */
[----:B------:R-:W-:Y:S05]  /*05a0*/  EXIT ;  /* 0x000000000000794d */ /* 0x000fea0003800000 */
        .weak           $__internal_0_$__cuda_sm20_div_rn_f64_full
        .type           $__internal_0_$__cuda_sm20_div_rn_f64_full,@function
        .size           $__internal_0_$__cuda_sm20_div_rn_f64_full,(.L_x_9 - $__internal_0_$__cuda_sm20_div_rn_f64_full)
$__internal_0_$__cuda_sm20_div_rn_f64_full:
[----:B------:R-:W-:Y:S01]  /*05b0*/  IMAD.MOV.U32 R3, RZ, RZ, 0x3ff20000 ;  /* 0x3ff20000ff037424 */ /* 0x000fe200078e00ff */
[----:B------:R-:W-:Y:S01]  /*05c0*/  BSSY.RECONVERGENT B1, `(.L_x_4) ;  /* 0x000004c000017945 */ /* 0x000fe20003800200 */
[----:B------:R-:W-:Y:S02]  /*05d0*/  IMAD.MOV.U32 R2, RZ, RZ, 0x0 ;  /* 0x00000000ff027424 */ /* 0x000fe400078e00ff */
[----:B------:R-:W0:Y:S01]  /*05e0*/  MUFU.RCP64H R9, R3 ;  /* 0x0000000300097308 */ /* 0x000e220000001800 */
[----:B------:R-:W-:Y:S02]  /*05f0*/  IMAD.MOV.U32 R8, RZ, RZ, 0x1 ;  /* 0x00000001ff087424 */ /* 0x000fe400078e00ff */
[----:B------:R-:W-:Y:S02]  /*0600*/  IMAD.MOV.U32 R5, RZ, RZ, R13 ;  /* 0x000000ffff057224 */ /* 0x000fe400078e000d */
[----:B------:R-:W-:Y:S02]  /*0610*/  IMAD.MOV.U32 R13, RZ, RZ, 0x1ca00000 ;  /* 0x1ca00000ff0d7424 */ /* 0x000fe400078e00ff */
[----:B------:R-:W-:Y:S01]  /*0620*/  IMAD.MOV.U32 R4, RZ, RZ, R12 ;  /* 0x000000ffff047224 */ /* 0x000fe200078e000c */
[C---:B------:R-:W-:Y:S01]  /*0630*/  FSETP.GEU.AND P1, PT, |R5|.reuse, 1.469367938527859385e-39, PT ;  /* 0x001000000500780b */ /* 0x040fe20003f2e200 */
[----:B------:R-:W-:Y:S01]  /*0640*/  IMAD.MOV.U32 R19, RZ, RZ, 0x40200000 ;  /* 0x40200000ff137424 */ /* 0x000fe200078e00ff */
[----:B------:R-:W-:-:S03]  /*0650*/  LOP3.LUT R7, R5, 0x7ff00000, RZ, 0xc0, !PT ;  /* 0x7ff0000005077812 */ /* 0x000fc600078ec0ff */
[----:B------:R-:W-:Y:S01]  /*0660*/  VIADD R20, R19, 0xffffffff ;  /* 0xffffffff13147836 */ /* 0x000fe20000000000 */
[----:B------:R-:W-:Y:S01]  /*0670*/  ISETP.GE.U32.AND P0, PT, R7, 0x40200000, PT ;  /* 0x402000000700780c */ /* 0x000fe20003f06070 */
[----:B------:R-:W-:Y:S01]  /*0680*/  IMAD.MOV.U32 R18, RZ, RZ, R7 ;  /* 0x000000ffff127224 */ /* 0x000fe200078e0007 */
[----:B0-----:R-:W-:Y:S02]  /*0690*/  DFMA R10, R8, -R2, 1 ;  /* 0x3ff00000080a742b */ /* 0x001fe40000000802 */
[----:B------:R-:W-:-:S06]  /*06a0*/  SEL R13, R13, 0x63400000, !P0 ;  /* 0x634000000d0d7807 */ /* 0x000fcc0004000000 */
[----:B------:R-:W-:-:S08]  /*06b0*/  DFMA R10, R10, R10, R10 ;  /* 0x0000000a0a0a722b */ /* 0x000fd0000000000a */
[----:B------:R-:W-:Y:S01]  /*06c0*/  DFMA R14, R8, R10, R8 ;  /* 0x0000000a080e722b */ /* 0x000fe20000000008 */
[C-C-:B------:R-:W-:Y:S01]  /*06d0*/  @!P1 LOP3.LUT R10, R13.reuse, 0x80000000, R5.reuse, 0xf8, !PT ;  /* 0x800000000d0a9812 */ /* 0x140fe200078ef805 */
[----:B------:R-:W-:Y:S01]  /*06e0*/  IMAD.MOV.U32 R8, RZ, RZ, R4 ;  /* 0x000000ffff087224 */ /* 0x000fe200078e0004 */
[----:B------:R-:W-:Y:S02]  /*06f0*/  LOP3.LUT R9, R13, 0x800fffff, R5, 0xf8, !PT ;  /* 0x800fffff0d097812 */ /* 0x000fe400078ef805 */
[----:B------:R-:W-:Y:S01]  /*0700*/  @!P1 LOP3.LUT R11, R10, 0x100000, RZ, 0xfc, !PT ;  /* 0x001000000a0b9812 */ /* 0x000fe200078efcff */
[----:B------:R-:W-:Y:S02]  /*0710*/  @!P1 IMAD.MOV.U32 R10, RZ, RZ, RZ ;  /* 0x000000ffff0a9224 */ /* 0x000fe400078e00ff */
[----:B------:R-:W-:-:S04]  /*0720*/  DFMA R16, R14, -R2, 1 ;  /* 0x3ff000000e10742b */ /* 0x000fc80000000802 */
[----:B------:R-:W-:-:S04]  /*0730*/  @!P1 DFMA R8, R8, 2, -R10 ;  /* 0x400000000808982b */ /* 0x000fc8000000080a */
[----:B------:R-:W-:-:S06]  /*0740*/  DFMA R16, R14, R16, R14 ;  /* 0x000000100e10722b */ /* 0x000fcc000000000e */
[----:B------:R-:W-:Y:S02]  /*0750*/  @!P1 LOP3.LUT R18, R9, 0x7ff00000, RZ, 0xc0, !PT ;  /* 0x7ff0000009129812 */ /* 0x000fe400078ec0ff */
[----:B------:R-:W-:-:S03]  /*0760*/  DMUL R10, R16, R8 ;  /* 0x00000008100a7228 */ /* 0x000fc60000000000 */
[----:B------:R-:W-:-:S05]  /*0770*/  VIADD R12, R18, 0xffffffff ;  /* 0xffffffff120c7836 */ /* 0x000fca0000000000 */
[----:B------:R-:W-:Y:S01]  /*0780*/  DFMA R14, R10, -R2, R8 ;  /* 0x800000020a0e722b */ /* 0x000fe20000000008 */
[----:B------:R-:W-:-:S04]  /*0790*/  ISETP.GT.U32.AND P0, PT, R12, 0x7feffffe, PT ;  /* 0x7feffffe0c00780c */ /* 0x000fc80003f04070 */
[----:B------:R-:W-:-:S03]  /*07a0*/  ISETP.GT.U32.OR P0, PT, R20, 0x7feffffe, P0 ;  /* 0x7feffffe1400780c */ /* 0x000fc60000704470 */
[----:B------:R-:W-:-:S10]  /*07b0*/  DFMA R10, R16, R14, R10 ;  /* 0x0000000e100a722b */ /* 0x000fd4000000000a */
[----:B------:R-:W-:Y:S05]  /*07c0*/  @P0 BRA `(.L_x_5) ;  /* 0x0000000000680947 */ /* 0x000fea0003800000 */
[----:B------:R-:W-:-:S05]  /*07d0*/  IMAD.MOV.U32 R4, RZ, RZ, 0x40200000 ;  /* 0x40200000ff047424 */ /* 0x000fca00078e00ff */
[----:B------:R-:W-:-:S04]  /*07e0*/  VIADDMNMX R7, R7, -R4, 0xb9600000, !PT ;  /* 0xb960000007077446 */ /* 0x000fc80007800904 */
[----:B------:R-:W-:-:S05]  /*07f0*/  VIMNMX R4, PT, PT, R7, 0x46a00000, PT ;  /* 0x46a0000007047848 */ /* 0x000fca0003fe0100 */
[----:B------:R-:W-:Y:S02]  /*0800*/  IMAD.IADD R7, R4, 0x1, -R13 ;  /* 0x0000000104077824 */ /* 0x000fe400078e0a0d */
[----:B------:R-:W-:Y:S02]  /*0810*/  IMAD.MOV.U32 R4, RZ, RZ, RZ ;  /* 0x000000ffff047224 */ /* 0x000fe400078e00ff */
[----:B------:R-:W-:-:S06]  /*0820*/  VIADD R5, R7, 0x7fe00000 ;  /* 0x7fe0000007057836 */ /* 0x000fcc0000000000 */
[----:B------:R-:W-:-:S10]  /*0830*/  DMUL R12, R10, R4 ;  /* 0x000000040a0c7228 */ /* 0x000fd40000000000 */
[----:B------:R-:W-:-:S13]  /*0840*/  FSETP.GTU.AND P0, PT, |R13|, 1.469367938527859385e-39, PT ;  /* 0x001000000d00780b */ /* 0x000fda0003f0c200 */
[----:B------:R-:W-:Y:S05]  /*0850*/  @P0 BRA `(.L_x_6) ;  /* 0x0000000000880947 */ /* 0x000fea0003800000 */
[----:B------:R-:W-:Y:S01]  /*0860*/  DFMA R2, R10, -R2, R8 ;  /* 0x800000020a02722b */ /* 0x000fe20000000008 */
[----:B------:R-:W-:-:S09]  /*0870*/  IMAD.MOV.U32 R4, RZ, RZ, RZ ;  /* 0x000000ffff047224 */ /* 0x000fd200078e00ff */
[C---:B------:R-:W-:Y:S02]  /*0880*/  FSETP.NEU.AND P0, PT, R3.reuse, RZ, PT ;  /* 0x000000ff0300720b */ /* 0x040fe40003f0d000 */
[----:B------:R-:W-:-:S04]  /*0890*/  LOP3.LUT R2, R3, 0x40220000, RZ, 0x3c, !PT ;  /* 0x4022000003027812 */ /* 0x000fc800078e3cff */
[----:B------:R-:W-:-:S04]  /*08a0*/  LOP3.LUT R9, R2, 0x80000000, RZ, 0xc0, !PT ;  /* 0x8000000002097812 */ /* 0x000fc800078ec0ff */
[----:B------:R-:W-:-:S03]  /*08b0*/  LOP3.LUT R5, R9, R5, RZ, 0xfc, !PT ;  /* 0x0000000509057212 */ /* 0x000fc600078efcff */
[----:B------:R-:W-:Y:S05]  /*08c0*/  @!P0 BRA `(.L_x_6) ;  /* 0x00000000006c8947 */ /* 0x000fea0003800000 */
[----:B------:R-:W-:Y:S01]  /*08d0*/  IMAD.MOV R3, RZ, RZ, -R7 ;  /* 0x000000ffff037224 */ /* 0x000fe200078e0a07 */
[----:B------:R-:W-:Y:S01]  /*08e0*/  DMUL.RP R4, R10, R4 ;  /* 0x000000040a047228 */ /* 0x000fe20000008000 */
[----:B------:R-:W-:Y:S01]  /*08f0*/  IMAD.MOV.U32 R2, RZ, RZ, RZ ;  /* 0x000000ffff027224 */ /* 0x000fe200078e00ff */
[----:B------:R-:W-:-:S05]  /*0900*/  IADD3 R7, PT, PT, -R7, -0x43300000, RZ ;  /* 0xbcd0000007077810 */ /* 0x000fca0007ffe1ff */
[----:B------:R-:W-:-:S03]  /*0910*/  DFMA R2, R12, -R2, R10 ;  /* 0x800000020c02722b */ /* 0x000fc6000000000a */
[----:B------:R-:W-:-:S07]  /*0920*/  LOP3.LUT R9, R5, R9, RZ, 0x3c, !PT ;  /* 0x0000000905097212 */ /* 0x000fce00078e3cff */
[----:B------:R-:W-:-:S04]  /*0930*/  FSETP.NEU.AND P0, PT, |R3|, R7, PT ;  /* 0x000000070300720b */ /* 0x000fc80003f0d200 */
[----:B------:R-:W-:Y:S02]  /*0940*/  FSEL R12, R4, R12, !P0 ;  /* 0x0000000c040c7208 */ /* 0x000fe40004000000 */
[----:B------:R-:W-:Y:S01]  /*0950*/  FSEL R13, R9, R13, !P0 ;  /* 0x0000000d090d7208 */ /* 0x000fe20004000000 */
[----:B------:R-:W-:Y:S06]  /*0960*/  BRA `(.L_x_6) ;  /* 0x0000000000447947 */ /* 0x000fec0003800000 */
.L_x_5:
[----:B------:R-:W-:-:S14]  /*0970*/  DSETP.NAN.AND P0, PT, R4, R4, PT ;  /* 0x000000040400722a */ /* 0x000fdc0003f08000 */
[----:B------:R-:W-:Y:S05]  /*0980*/  @P0 BRA `(.L_x_7) ;  /* 0x0000000000340947 */ /* 0x000fea0003800000 */
[----:B------:R-:W-:Y:S01]  /*0990*/  ISETP.NE.AND P0, PT, R18, R19, PT ;  /* 0x000000131200720c */ /* 0x000fe20003f05270 */
[----:B------:R-:W-:Y:S02]  /*09a0*/  IMAD.MOV.U32 R12, RZ, RZ, 0x0 ;  /* 0x00000000ff0c7424 */ /* 0x000fe400078e00ff */
[----:B------:R-:W-:-:S10]  /*09b0*/  IMAD.MOV.U32 R13, RZ, RZ, -0x80000 ;  /* 0xfff80000ff0d7424 */ /* 0x000fd400078e00ff */
[----:B------:R-:W-:Y:S05]  /*09c0*/  @!P0 BRA `(.L_x_6) ;  /* 0x00000000002c8947 */ /* 0x000fea0003800000 */
[----:B------:R-:W-:Y:S02]  /*09d0*/  ISETP.NE.AND P0, PT, R18, 0x7ff00000, PT ;  /* 0x7ff000001200780c */ /* 0x000fe40003f05270 */
[----:B------:R-:W-:Y:S02]  /*09e0*/  LOP3.LUT R4, R5, 0x40220000, RZ, 0x3c, !PT ;  /* 0x4022000005047812 */ /* 0x000fe400078e3cff */
[----:B------:R-:W-:Y:S02]  /*09f0*/  ISETP.EQ.OR P0, PT, R19, RZ, !P0 ;  /* 0x000000ff1300720c */ /* 0x000fe40004702670 */
[----:B------:R-:W-:-:S11]  /*0a00*/  LOP3.LUT R13, R4, 0x80000000, RZ, 0xc0, !PT ;  /* 0x80000000040d7812 */ /* 0x000fd600078ec0ff */
[----:B------:R-:W-:Y:S01]  /*0a10*/  @P0 LOP3.LUT R2, R13, 0x7ff00000, RZ, 0xfc, !PT ;  /* 0x7ff000000d020812 */ /* 0x000fe200078efcff */
[----:B------:R-:W-:Y:S02]  /*0a20*/  @!P0 IMAD.MOV.U32 R12, RZ, RZ, RZ ;  /* 0x000000ffff0c8224 */ /* 0x000fe400078e00ff */
[----:B------:R-:W-:Y:S02]  /*0a30*/  @P0 IMAD.MOV.U32 R12, RZ, RZ, RZ ;  /* 0x000000ffff0c0224 */ /* 0x000fe400078e00ff */
[----:B------:R-:W-:Y:S01]  /*0a40*/  @P0 IMAD.MOV.U32 R13, RZ, RZ, R2 ;  /* 0x000000ffff0d0224 */ /* 0x000fe200078e0002 */
[----:B------:R-:W-:Y:S06]  /*0a50*/  BRA `(.L_x_6) ;  /* 0x0000000000087947 */ /* 0x000fec0003800000 */
.L_x_7:
[----:B------:R-:W-:Y:S01]  /*0a60*/  LOP3.LUT R13, R5, 0x80000, RZ, 0xfc, !PT ;  /* 0x00080000050d7812 */ /* 0x000fe200078efcff */
[----:B------:R-:W-:-:S07]  /*0a70*/  IMAD.MOV.U32 R12, RZ, RZ, R4 ;  /* 0x000000ffff0c7224 */ /* 0x000fce00078e0004 */
.L_x_6:
[----:B------:R-:W-:Y:S05]  /*0a80*/  BSYNC.RECONVERGENT B1 ;  /* 0x0000000000017941 */ /* 0x000fea0003800200 */
.L_x_4:
[----:B------:R-:W-:Y:S02]  /*0a90*/  IMAD.MOV.U32 R7, RZ, RZ, 0x0 ;  /* 0x00000000ff077424 */ /* 0x000fe400078e00ff */
[----:B------:R-:W-:Y:S02]  /*0aa0*/  IMAD.MOV.U32 R2, RZ, RZ, R12 ;  /* 0x000000ffff027224 */ /* 0x000fe400078e000c */
[----:B------:R-:W-:Y:S01]  /*0ab0*/  IMAD.MOV.U32 R3, RZ, RZ, R13 ;  /* 0x000000ffff037224 */ /* 0x000fe200078e000d */
[----:B------:R-:W-:Y:S06]  /*0ac0*/  RET.REL.NODEC R6 `(_Z15processOnDevicePdS_i) ;  /* 0xfffffff4064c7950 */ /* 0x000fec0003c3ffff */
.L_x_8:
[----:B------:R-:W-:-:S00]  /*0ad0*/  BRA `(.L_x_8) ;  /* 0xfffffffc00fc7947 */ /* 0x000fc0000383ffff */
[----:B------:R-:W-:-:S00]  /*0ae0*/  NOP ;  /* 0x0000000000007918 */ /* 0x000fc00000000000 */
        /* <DEDUP_REMOVED lines=9> */
.L_x_9:


//--------------------- .nv.shared.reserved.0     --------------------------
	.section	.nv.shared.reserved.0,"aw",@nobits
	.weak		__nv_reservedSMEM_offset_0_alias
	.size		__nv_reservedSMEM_offset_0_alias, 0, 64
	.other		__nv_reservedSMEM_offset_0_alias,@"STO_CUDA_RESERVED_SHARED STV_DEFAULT"
__nv_reservedSMEM_offset_0_alias:
	.zero		0
	.zero		64


//--------------------- .nv.constant0._Z15processOnDevicePdS_i --------------------------
	.section	.nv.constant0._Z15processOnDevicePdS_i,"a",@progbits
	.sectionflags	@""
	.align	4
.nv.constant0._Z15processOnDevicePdS_i:
	.zero		916


//--------------------- SYMBOLS --------------------------

	.type		.nv.reservedSmem.offset0,@object
	.size		.nv.reservedSmem.offset0,0x4
